//
// Generated by NVIDIA NVVM Compiler
//
// Compiler Build ID: CL-36424714
// Cuda compilation tools, release 13.0, V13.0.88
// Based on NVVM 20.0.0
//

.version 9.0
.target sm_100
.address_size 64

	// .globl	_Z20smoothing_stencil_1dPdS_i
.const .align 8 .f64 WEIGHT = 0d3FC999999999999A;
// _ZZ20smoothing_stencil_1dPdS_iE4temp has been demoted
// _ZZ21gaussian_smoothing_1dPdS_iE4temp has been demoted

.visible .entry _Z20smoothing_stencil_1dPdS_i(
	.param .u64 .ptr .align 1 _Z20smoothing_stencil_1dPdS_i_param_0,
	.param .u64 .ptr .align 1 _Z20smoothing_stencil_1dPdS_i_param_1,
	.param .u32 _Z20smoothing_stencil_1dPdS_i_param_2
)
{
	.reg .pred 	%p<4>;
	.reg .b32 	%r<11>;
	.reg .b64 	%rd<13>;
	.reg .b64 	%fd<20>;
	// demoted variable
	.shared .align 8 .b8 _ZZ20smoothing_stencil_1dPdS_iE4temp[288];
	ld.param.u64 	%rd4, [_Z20smoothing_stencil_1dPdS_i_param_0];
	ld.param.u64 	%rd3, [_Z20smoothing_stencil_1dPdS_i_param_1];
	ld.param.u32 	%r3, [_Z20smoothing_stencil_1dPdS_i_param_2];
	cvta.to.global.u64 	%rd1, %rd4;
	mov.u32 	%r4, %tid.x;
	mov.u32 	%r5, %ctaid.x;
	mov.u32 	%r6, %ntid.x;
	mad.lo.s32 	%r1, %r5, %r6, %r4;
	mul.wide.s32 	%rd5, %r1, 8;
	add.s64 	%rd2, %rd1, %rd5;
	ld.global.f64 	%fd4, [%rd2];
	shl.b32 	%r7, %r4, 3;
	mov.u32 	%r8, _ZZ20smoothing_stencil_1dPdS_iE4temp;
	add.s32 	%r2, %r8, %r7;
	st.shared.f64 	[%r2+16], %fd4;
	setp.gt.u32 	%p1, %r4, 1;
	@%p1 bra 	$L__BB0_7;
	setp.gt.s32 	%p2, %r1, 1;
	@%p2 bra 	$L__BB0_3;
	ld.global.f64 	%fd19, [%rd1];
	bra.uni 	$L__BB0_4;
$L__BB0_3:
	add.s32 	%r9, %r1, -2;
	mul.wide.u32 	%rd6, %r9, 8;
	add.s64 	%rd7, %rd1, %rd6;
	ld.global.f64 	%fd19, [%rd7];
$L__BB0_4:
	st.shared.f64 	[%r2], %fd19;
	add.s32 	%r10, %r3, -32;
	setp.lt.s32 	%p3, %r1, %r10;
	@%p3 bra 	$L__BB0_6;
	mul.wide.s32 	%rd8, %r3, 8;
	add.s64 	%rd9, %rd1, %rd8;
	ld.global.f64 	%fd5, [%rd9+-8];
	st.shared.f64 	[%r2+272], %fd5;
	bra.uni 	$L__BB0_7;
$L__BB0_6:
	ld.global.f64 	%fd6, [%rd2+256];
	st.shared.f64 	[%r2+272], %fd6;
$L__BB0_7:
	bar.sync 	0;
	ld.shared.f64 	%fd7, [%r2];
	add.f64 	%fd8, %fd7, 0d0000000000000000;
	ld.shared.f64 	%fd9, [%r2+8];
	add.f64 	%fd10, %fd8, %fd9;
	ld.shared.f64 	%fd11, [%r2+16];
	add.f64 	%fd12, %fd10, %fd11;
	ld.shared.f64 	%fd13, [%r2+24];
	add.f64 	%fd14, %fd12, %fd13;
	ld.shared.f64 	%fd15, [%r2+32];
	add.f64 	%fd16, %fd14, %fd15;
	cvta.to.global.u64 	%rd10, %rd3;
	ld.const.f64 	%fd17, [WEIGHT];
	mul.f64 	%fd18, %fd16, %fd17;
	add.s64 	%rd12, %rd10, %rd5;
	st.global.f64 	[%rd12], %fd18;
	ret;

}
	// .globl	_Z21gaussian_smoothing_1dPdS_i
.visible .entry _Z21gaussian_smoothing_1dPdS_i(
	.param .u64 .ptr .align 1 _Z21gaussian_smoothing_1dPdS_i_param_0,
	.param .u64 .ptr .align 1 _Z21gaussian_smoothing_1dPdS_i_param_1,
	.param .u32 _Z21gaussian_smoothing_1dPdS_i_param_2
)
{
	.reg .pred 	%p<6>;
	.reg .b32 	%r<16>;
	.reg .b64 	%rd<13>;
	.reg .b64 	%fd<26>;
	// demoted variable
	.shared .align 8 .b8 _ZZ21gaussian_smoothing_1dPdS_iE4temp[320];
	ld.param.u64 	%rd6, [_Z21gaussian_smoothing_1dPdS_i_param_0];
	ld.param.u64 	%rd5, [_Z21gaussian_smoothing_1dPdS_i_param_1];
	ld.param.u32 	%r9, [_Z21gaussian_smoothing_1dPdS_i_param_2];
	cvta.to.global.u64 	%rd1, %rd6;
	mov.u32 	%r10, %ctaid.x;
	mov.u32 	%r1, %ntid.x;
	mov.u32 	%r2, %tid.x;
	mad.lo.s32 	%r15, %r10, %r1, %r2;
	setp.ge.s32 	%p1, %r15, %r9;
	@%p1 bra 	$L__BB1_10;
	shl.b32 	%r11, %r2, 3;
	mov.u32 	%r12, _ZZ21gaussian_smoothing_1dPdS_iE4temp;
	add.s32 	%r4, %r12, %r11;
	add.s32 	%r5, %r9, -32;
	mul.wide.s32 	%rd7, %r9, 8;
	add.s64 	%rd2, %rd1, %rd7;
	mov.u32 	%r13, %nctaid.x;
	mul.lo.s32 	%r6, %r1, %r13;
	cvta.to.global.u64 	%rd3, %rd5;
$L__BB1_2:
	setp.gt.u32 	%p2, %r2, 3;
	mul.wide.s32 	%rd8, %r15, 8;
	add.s64 	%rd4, %rd1, %rd8;
	ld.global.f64 	%fd4, [%rd4];
	st.shared.f64 	[%r4+32], %fd4;
	@%p2 bra 	$L__BB1_9;
	setp.gt.s32 	%p3, %r15, 3;
	@%p3 bra 	$L__BB1_5;
	ld.global.f64 	%fd25, [%rd1];
	bra.uni 	$L__BB1_6;
$L__BB1_5:
	add.s32 	%r14, %r15, -4;
	mul.wide.u32 	%rd9, %r14, 8;
	add.s64 	%rd10, %rd1, %rd9;
	ld.global.f64 	%fd25, [%rd10];
$L__BB1_6:
	st.shared.f64 	[%r4], %fd25;
	setp.lt.s32 	%p4, %r15, %r5;
	@%p4 bra 	$L__BB1_8;
	ld.global.f64 	%fd5, [%rd2+-8];
	st.shared.f64 	[%r4+288], %fd5;
	bra.uni 	$L__BB1_9;
$L__BB1_8:
	ld.global.f64 	%fd6, [%rd4+256];
	st.shared.f64 	[%r4+288], %fd6;
$L__BB1_9:
	bar.sync 	0;
	ld.shared.f64 	%fd7, [%r4];
	ld.shared.f64 	%fd8, [%r4+8];
	mul.f64 	%fd9, %fd8, 0d3F722724CB7EB291;
	fma.rn.f64 	%fd10, %fd7, 0d3F218A9C4FD530C2, %fd9;
	ld.shared.f64 	%fd11, [%r4+16];
	fma.rn.f64 	%fd12, %fd11, 0d3FABA4B99D1799AA, %fd10;
	ld.shared.f64 	%fd13, [%r4+24];
	fma.rn.f64 	%fd14, %fd13, 0d3FCEF8EB9AD499B9, %fd12;
	ld.shared.f64 	%fd15, [%r4+32];
	fma.rn.f64 	%fd16, %fd15, 0d3FD9884A307594FC, %fd14;
	ld.shared.f64 	%fd17, [%r4+40];
	fma.rn.f64 	%fd18, %fd17, 0d3FCEF8EB9AD499B9, %fd16;
	ld.shared.f64 	%fd19, [%r4+48];
	fma.rn.f64 	%fd20, %fd19, 0d3FABA4B99D1799AA, %fd18;
	ld.shared.f64 	%fd21, [%r4+56];
	fma.rn.f64 	%fd22, %fd21, 0d3F722724CB7EB291, %fd20;
	ld.shared.f64 	%fd23, [%r4+64];
	fma.rn.f64 	%fd24, %fd23, 0d3F218A9C4FD530C2, %fd22;
	add.s64 	%rd12, %rd3, %rd8;
	st.global.f64 	[%rd12], %fd24;
	add.s32 	%r15, %r15, %r6;
	setp.lt.s32 	%p5, %r15, %r9;
	@%p5 bra 	$L__BB1_2;
$L__BB1_10:
	ret;

}


// ===== COMPILED SASS (sm_100) =====

	.target	sm_100

	.elftype	@"ET_EXEC"


//--------------------- .note.nv.tkinfo           --------------------------
	.section	.note.nv.tkinfo,"",@"SHT_NOTE"
	.sectionflags	@"SHF_NOTE_NV_TKINFO"
	.tkinfo
        /*0018*/ 	.word	0x00000002
        /*0030*/ 	.string	""
        /*0030*/ 	.string	"ptxas"
        /*0030*/ 	.string	"Cuda compilation tools, release 13.0, V13.0.88"
        /*0030*/ 	.string	"Build cuda_13.0.r13.0/compiler.36424714_0"
        /*0030*/ 	.string	"-arch sm_100 -m 64 "



//--------------------- .note.nv.cuinfo           --------------------------
	.section	.note.nv.cuinfo,"",@"SHT_NOTE"
	.sectionflags	@"SHF_NOTE_NV_CUINFO"
        /*0018*/ 	.short	0x0002
        /*001a*/ 	.short	0x0064
        /*001c*/ 	.short	0x0082
	.zero		2


//--------------------- .nv.info                  --------------------------
	.section	.nv.info,"",@"SHT_CUDA_INFO"
	.align	4


	//----- nvinfo : EIATTR_REGCOUNT
	.align		4
        /*0000*/ 	.byte	0x04, 0x2f
        /*0002*/ 	.short	(.L_2 - .L_1)
	.align		4
.L_1:
        /*0004*/ 	.word	index@(_Z20smoothing_stencil_1dPdS_i)
        /*0008*/ 	.word	0x00000012


	//----- nvinfo : EIATTR_FRAME_SIZE
	.align		4
.L_2:
        /*000c*/ 	.byte	0x04, 0x11
        /*000e*/ 	.short	(.L_4 - .L_3)
	.align		4
.L_3:
        /*0010*/ 	.word	index@(_Z20smoothing_stencil_1dPdS_i)
        /*0014*/ 	.word	0x00000000


	//----- nvinfo : EIATTR_REGCOUNT
	.align		4
.L_4:
        /*0018*/ 	.byte	0x04, 0x2f
        /*001a*/ 	.short	(.L_6 - .L_5)
	.align		4
.L_5:
        /*001c*/ 	.word	index@(_Z21gaussian_smoothing_1dPdS_i)
        /*0020*/ 	.word	0x0000001c


	//----- nvinfo : EIATTR_FRAME_SIZE
	.align		4
.L_6:
        /*0024*/ 	.byte	0x04, 0x11
        /*0026*/ 	.short	(.L_8 - .L_7)
	.align		4
.L_7:
        /*0028*/ 	.word	index@(_Z21gaussian_smoothing_1dPdS_i)
        /*002c*/ 	.word	0x00000000


	//----- nvinfo : EIATTR_MIN_STACK_SIZE
	.align		4
.L_8:
        /*0030*/ 	.byte	0x04, 0x12
        /*0032*/ 	.short	(.L_10 - .L_9)
	.align		4
.L_9:
        /*0034*/ 	.word	index@(_Z21gaussian_smoothing_1dPdS_i)
        /*0038*/ 	.word	0x00000000


	//----- nvinfo : EIATTR_MIN_STACK_SIZE
	.align		4
.L_10:
        /*003c*/ 	.byte	0x04, 0x12
        /*003e*/ 	.short	(.L_12 - .L_11)
	.align		4
.L_11:
        /*0040*/ 	.word	index@(_Z20smoothing_stencil_1dPdS_i)
        /*0044*/ 	.word	0x00000000
.L_12:


//--------------------- .nv.compat                --------------------------
	.section	.nv.compat,"",@"SHT_CUDA_COMPAT_INFO"
	.align	4
        /*0000*/ 	.byte	0x02, 0x09, 0x00, 0x00, 0x02, 0x02, 0x01, 0x00, 0x02, 0x05, 0x05, 0x00, 0x03, 0x07, 0x01, 0x01
        /*0010*/ 	.byte	0x02, 0x03, 0x00, 0x00, 0x02, 0x06, 0x01, 0x00, 0x04, 0x0b, 0x08, 0x00, 0x01, 0x00, 0x00, 0x00
        /*0020*/ 	.byte	0x00, 0x00, 0x00, 0x00


//--------------------- .nv.info._Z21gaussian_smoothing_1dPdS_i --------------------------
	.section	.nv.info._Z21gaussian_smoothing_1dPdS_i,"",@"SHT_CUDA_INFO"
	.sectionflags	@""
	.align	4


	//----- nvinfo : EIATTR_CUDA_API_VERSION
	.align		4
        /*0000*/ 	.byte	0x04, 0x37
        /*0002*/ 	.short	(.L_14 - .L_13)
.L_13:
        /*0004*/ 	.word	0x00000082


	//----- nvinfo : EIATTR_KPARAM_INFO
	.align		4
.L_14:
        /*0008*/ 	.byte	0x04, 0x17
        /*000a*/ 	.short	(.L_16 - .L_15)
.L_15:
        /*000c*/ 	.word	0x00000000
        /*0010*/ 	.short	0x0002
        /*0012*/ 	.short	0x0010
        /*0014*/ 	.byte	0x00, 0xf0, 0x11, 0x00


	//----- nvinfo : EIATTR_KPARAM_INFO
	.align		4
.L_16:
        /*0018*/ 	.byte	0x04, 0x17
        /*001a*/ 	.short	(.L_18 - .L_17)
.L_17:
        /*001c*/ 	.word	0x00000000
        /*0020*/ 	.short	0x0001
        /*0022*/ 	.short	0x0008
        /*0024*/ 	.byte	0x00, 0xf5, 0x21, 0x00


	//----- nvinfo : EIATTR_KPARAM_INFO
	.align		4
.L_18:
        /*0028*/ 	.byte	0x04, 0x17
        /*002a*/ 	.short	(.L_20 - .L_19)
.L_19:
        /*002c*/ 	.word	0x00000000
        /*0030*/ 	.short	0x0000
        /*0032*/ 	.short	0x0000
        /*0034*/ 	.byte	0x00, 0xf5, 0x21, 0x00


	//----- nvinfo : EIATTR_SPARSE_MMA_MASK
	.align		4
.L_20:
        /*0038*/ 	.byte	0x03, 0x50
        /*003a*/ 	.short	0x0000


	//----- nvinfo : EIATTR_MAXREG_COUNT
	.align		4
        /*003c*/ 	.byte	0x03, 0x1b
        /*003e*/ 	.short	0x00ff


	//----- nvinfo : EIATTR_NUM_BARRIERS
	.align		4
        /*0040*/ 	.byte	0x02, 0x4c
        /*0042*/ 	.byte	0x01
	.zero		1


	//----- nvinfo : EIATTR_MERCURY_ISA_VERSION
	.align		4
        /*0044*/ 	.byte	0x03, 0x5f
        /*0046*/ 	.short	0x0101


	//----- nvinfo : EIATTR_VRC_CTA_INIT_COUNT
	.align		4
        /*0048*/ 	.byte	0x02, 0x4a
	.zero		1
	.zero		1


	//----- nvinfo : EIATTR_EXIT_INSTR_OFFSETS
	.align		4
        /*004c*/ 	.byte	0x04, 0x1c
        /*004e*/ 	.short	(.L_22 - .L_21)


	//   ....[0]....
.L_21:
        /*0050*/ 	.word	0x00000070


	//   ....[1]....
        /*0054*/ 	.word	0x000004b0


	//----- nvinfo : EIATTR_CRS_STACK_SIZE
	.align		4
.L_22:
        /*0058*/ 	.byte	0x04, 0x1e
        /*005a*/ 	.short	(.L_24 - .L_23)
.L_23:
        /*005c*/ 	.word	0x00000000


	//----- nvinfo : EIATTR_CBANK_PARAM_SIZE
	.align		4
.L_24:
        /*0060*/ 	.byte	0x03, 0x19
        /*0062*/ 	.short	0x0014


	//----- nvinfo : EIATTR_PARAM_CBANK
	.align		4
        /*0064*/ 	.byte	0x04, 0x0a
        /*0066*/ 	.short	(.L_26 - .L_25)
	.align		4
.L_25:
        /*0068*/ 	.word	index@(.nv.constant0._Z21gaussian_smoothing_1dPdS_i)
        /*006c*/ 	.short	0x0380
        /*006e*/ 	.short	0x0014


	//----- nvinfo : EIATTR_SW_WAR
	.align		4
.L_26:
        /*0070*/ 	.byte	0x04, 0x36
        /*0072*/ 	.short	(.L_28 - .L_27)
.L_27:
        /*0074*/ 	.word	0x00000008
.L_28:


//--------------------- .nv.info._Z20smoothing_stencil_1dPdS_i --------------------------
	.section	.nv.info._Z20smoothing_stencil_1dPdS_i,"",@"SHT_CUDA_INFO"
	.sectionflags	@""
	.align	4


	//----- nvinfo : EIATTR_CUDA_API_VERSION
	.align		4
        /*0000*/ 	.byte	0x04, 0x37
        /*0002*/ 	.short	(.L_30 - .L_29)
.L_29:
        /*0004*/ 	.word	0x00000082


	//----- nvinfo : EIATTR_KPARAM_INFO
	.align		4
.L_30:
        /*0008*/ 	.byte	0x04, 0x17
        /*000a*/ 	.short	(.L_32 - .L_31)
.L_31:
        /*000c*/ 	.word	0x00000000
        /*0010*/ 	.short	0x0002
        /*0012*/ 	.short	0x0010
        /*0014*/ 	.byte	0x00, 0xf0, 0x11, 0x00


	//----- nvinfo : EIATTR_KPARAM_INFO
	.align		4
.L_32:
        /*0018*/ 	.byte	0x04, 0x17
        /*001a*/ 	.short	(.L_34 - .L_33)
.L_33:
        /*001c*/ 	.word	0x00000000
        /*0020*/ 	.short	0x0001
        /*0022*/ 	.short	0x0008
        /*0024*/ 	.byte	0x00, 0xf5, 0x21, 0x00


	//----- nvinfo : EIATTR_KPARAM_INFO
	.align		4
.L_34:
        /*0028*/ 	.byte	0x04, 0x17
        /*002a*/ 	.short	(.L_36 - .L_35)
.L_35:
        /*002c*/ 	.word	0x00000000
        /*0030*/ 	.short	0x0000
        /*0032*/ 	.short	0x0000
        /*0034*/ 	.byte	0x00, 0xf5, 0x21, 0x00


	//----- nvinfo : EIATTR_SPARSE_MMA_MASK
	.align		4
.L_36:
        /*0038*/ 	.byte	0x03, 0x50
        /*003a*/ 	.short	0x0000


	//----- nvinfo : EIATTR_MAXREG_COUNT
	.align		4
        /*003c*/ 	.byte	0x03, 0x1b
        /*003e*/ 	.short	0x00ff


	//----- nvinfo : EIATTR_NUM_BARRIERS
	.align		4
        /*0040*/ 	.byte	0x02, 0x4c
        /*0042*/ 	.byte	0x01
	.zero		1


	//----- nvinfo : EIATTR_MERCURY_ISA_VERSION
	.align		4
        /*0044*/ 	.byte	0x03, 0x5f
        /*0046*/ 	.short	0x0101


	//----- nvinfo : EIATTR_VRC_CTA_INIT_COUNT
	.align		4
        /*0048*/ 	.byte	0x02, 0x4a
	.zero		1
	.zero		1


	//----- nvinfo : EIATTR_EXIT_INSTR_OFFSETS
	.align		4
        /*004c*/ 	.byte	0x04, 0x1c
        /*004e*/ 	.short	(.L_38 - .L_37)


	//   ....[0]....
.L_37:
        /*0050*/ 	.word	0x00000310


	//----- nvinfo : EIATTR_CRS_STACK_SIZE
	.align		4
.L_38:
        /*0054*/ 	.byte	0x04, 0x1e
        /*0056*/ 	.short	(.L_40 - .L_39)
.L_39:
        /*0058*/ 	.word	0x00000000


	//----- nvinfo : EIATTR_CBANK_PARAM_SIZE
	.align		4
.L_40:
        /*005c*/ 	.byte	0x03, 0x19
        /*005e*/ 	.short	0x0014


	//----- nvinfo : EIATTR_PARAM_CBANK
	.align		4
        /*0060*/ 	.byte	0x04, 0x0a
        /*0062*/ 	.short	(.L_42 - .L_41)
	.align		4
.L_41:
        /*0064*/ 	.word	index@(.nv.constant0._Z20smoothing_stencil_1dPdS_i)
        /*0068*/ 	.short	0x0380
        /*006a*/ 	.short	0x0014


	//----- nvinfo : EIATTR_SW_WAR
	.align		4
.L_42:
        /*006c*/ 	.byte	0x04, 0x36
        /*006e*/ 	.short	(.L_44 - .L_43)
.L_43:
        /*0070*/ 	.word	0x00000008
.L_44:


//--------------------- .nv.callgraph             --------------------------
	.section	.nv.callgraph,"",@"SHT_CUDA_CALLGRAPH"
	.align	4
	.sectionentsize	8
	.align		4
        /*0000*/ 	.word	0x00000000
	.align		4
        /*0004*/ 	.word	0xffffffff
	.align		4
        /*0008*/ 	.word	0x00000000
	.align		4
        /*000c*/ 	.word	0xfffffffe
	.align		4
        /*0010*/ 	.word	0x00000000
	.align		4
        /*0014*/ 	.word	0xfffffffd
	.align		4
        /*0018*/ 	.word	0x00000000
	.align		4
        /*001c*/ 	.word	0xfffffffc


//--------------------- .nv.constant3             --------------------------
	.section	.nv.constant3,"a",@progbits
	.align	8
.nv.constant3:
	.type		WEIGHT,@object
	.size		WEIGHT,(.L_0 - WEIGHT)
WEIGHT:
        /*0000*/ 	.byte	0x9a, 0x99, 0x99, 0x99, 0x99, 0x99, 0xc9, 0x3f
.L_0:


//--------------------- .text._Z21gaussian_smoothing_1dPdS_i --------------------------
	.section	.text._Z21gaussian_smoothing_1dPdS_i,"ax",@progbits
	.align	128
        .global         _Z21gaussian_smoothing_1dPdS_i
        .type           _Z21gaussian_smoothing_1dPdS_i,@function
        .size           _Z21gaussian_smoothing_1dPdS_i,(.L_x_7 - _Z21gaussian_smoothing_1dPdS_i)
        .other          _Z21gaussian_smoothing_1dPdS_i,@"STO_CUDA_ENTRY STV_DEFAULT"
_Z21gaussian_smoothing_1dPdS_i:
.text._Z21gaussian_smoothing_1dPdS_i:
[----:B------:R-:W-:Y:S01]  /*0000*/  LDC R1, c[0x0][0x37c] ;  /* 0x0000df00ff017b82 */ /* 0x000fe20000000800 */
[----:B------:R-:W0:Y:S07]  /*0010*/  S2R R11, SR_TID.X ;  /* 0x00000000000b7919 */ /* 0x000e2e0000002100 */
[----:B------:R-:W0:Y:S08]  /*0020*/  S2UR UR4, SR_CTAID.X ;  /* 0x00000000000479c3 */ /* 0x000e300000002500 */
[----:B------:R-:W0:Y:S08]  /*0030*/  LDC R8, c[0x0][0x360] ;  /* 0x0000d800ff087b82 */ /* 0x000e300000000800 */
[----:B------:R-:W1:Y:S01]  /*0040*/  LDC R0, c[0x0][0x390] ;  /* 0x0000e400ff007b82 */ /* 0x000e620000000800 */
[----:B0-----:R-:W-:-:S05]  /*0050*/  IMAD R9, R8, UR4, R11 ;  /* 0x0000000408097c24 */ /* 0x001fca000f8e020b */
[----:B-1----:R-:W-:-:S13]  /*0060*/  ISETP.GE.AND P0, PT, R9, R0, PT ;  /* 0x000000000900720c */ /* 0x002fda0003f06270 */
[----:B------:R-:W-:Y:S05]  /*0070*/  @P0 EXIT ;  /* 0x000000000000094d */ /* 0x000fea0003800000 */
[----:B------:R-:W0:Y:S01]  /*0080*/  S2UR UR5, SR_CgaCtaId ;  /* 0x00000000000579c3 */ /* 0x000e220000008800 */
[----:B------:R-:W1:Y:S01]  /*0090*/  LDCU UR6, c[0x0][0x370] ;  /* 0x00006e00ff0677ac */ /* 0x000e620008000800 */
[----:B------:R-:W-:Y:S01]  /*00a0*/  ISETP.GT.U32.AND P0, PT, R11, 0x3, PT ;  /* 0x000000030b00780c */ /* 0x000fe20003f04070 */
[----:B------:R-:W-:Y:S01]  /*00b0*/  UMOV UR4, 0x400 ;  /* 0x0000040000047882 */ /* 0x000fe20000000000 */
[----:B------:R-:W2:Y:S04]  /*00c0*/  LDCU.64 UR8, c[0x0][0x358] ;  /* 0x00006b00ff0877ac */ /* 0x000ea80008000a00 */
[----:B------:R-:W3:Y:S01]  /*00d0*/  LDC.64 R2, c[0x0][0x380] ;  /* 0x0000e000ff027b82 */ /* 0x000ee20000000a00 */
[----:B------:R-:W4:Y:S07]  /*00e0*/  LDCU UR16, c[0x0][0x390] ;  /* 0x00007200ff1077ac */ /* 0x000f2e0008000800 */
[----:B------:R-:W2:Y:S01]  /*00f0*/  LDC.64 R6, c[0x0][0x380] ;  /* 0x0000e000ff067b82 */ /* 0x000ea20000000a00 */
[----:B-1----:R-:W-:-:S07]  /*0100*/  IMAD R8, R8, UR6, RZ ;  /* 0x0000000608087c24 */ /* 0x002fce000f8e02ff */
[----:B------:R-:W1:Y:S01]  /*0110*/  LDC.64 R4, c[0x0][0x388] ;  /* 0x0000e200ff047b82 */ /* 0x000e620000000a00 */
[----:B0-----:R-:W-:-:S06]  /*0120*/  ULEA UR4, UR5, UR4, 0x18 ;  /* 0x0000000405047291 */ /* 0x001fcc000f8ec0ff */
[----:B------:R-:W-:Y:S01]  /*0130*/  LEA R10, R11, UR4, 0x3 ;  /* 0x000000040b0a7c11 */ /* 0x000fe2000f8e18ff */
[C---:B---3--:R-:W-:Y:S01]  /*0140*/  IMAD.WIDE R2, R0.reuse, 0x8, R2 ;  /* 0x0000000800027825 */ /* 0x048fe200078e0202 */
[----:B----4-:R-:W-:-:S07]  /*0150*/  IADD3 R0, PT, PT, R0, -0x20, RZ ;  /* 0xffffffe000007810 */ /* 0x010fce0007ffe0ff */
.L_x_2:
[----:B--2---:R-:W-:-:S05]  /*0160*/  IMAD.WIDE R22, R9, 0x8, R6 ;  /* 0x0000000809167825 */ /* 0x004fca00078e0206 */
[----:B0-----:R0:W5:Y:S01]  /*0170*/  LDG.E.64 R20, desc[UR8][R22.64] ;  /* 0x0000000816147981 */ /* 0x001162000c1e1b00 */
[----:B------:R-:W-:Y:S04]  /*0180*/  BSSY.RECONVERGENT B0, `(.L_x_0) ;  /* 0x000000e000007945 */ /* 0x000fe80003800200 */
[----:B------:R-:W-:Y:S05]  /*0190*/  @P0 BRA `(.L_x_1) ;  /* 0x0000000000300947 */ /* 0x000fea0003800000 */
[----:B------:R-:W-:-:S13]  /*01a0*/  ISETP.GT.AND P1, PT, R9, 0x3, PT ;  /* 0x000000030900780c */ /* 0x000fda0003f24270 */
[----:B------:R-:W2:Y:S02]  /*01b0*/  @!P1 LDC.64 R12, c[0x0][0x380] ;  /* 0x0000e000ff0c9b82 */ /* 0x000ea40000000a00 */
[----:B--2---:R-:W2:Y:S01]  /*01c0*/  @!P1 LDG.E.64 R14, desc[UR8][R12.64] ;  /* 0x000000080c0e9981 */ /* 0x004ea2000c1e1b00 */
[C---:B------:R-:W-:Y:S02]  /*01d0*/  ISETP.GE.AND P2, PT, R9.reuse, R0, PT ;  /* 0x000000000900720c */ /* 0x040fe40003f46270 */
[----:B------:R-:W-:-:S05]  /*01e0*/  @P1 IADD3 R17, PT, PT, R9, -0x4, RZ ;  /* 0xfffffffc09111810 */ /* 0x000fca0007ffe0ff */
[----:B------:R-:W-:-:S06]  /*01f0*/  @P1 IMAD.WIDE.U32 R16, R17, 0x8, R6 ;  /* 0x0000000811101825 */ /* 0x000fcc00078e0006 */
[----:B------:R-:W3:Y:S04]  /*0200*/  @P2 LDG.E.64 R18, desc[UR8][R2.64+-0x8] ;  /* 0xfffff80802122981 */ /* 0x000ee8000c1e1b00 */
[----:B0-----:R-:W4:Y:S04]  /*0210*/  @!P2 LDG.E.64 R22, desc[UR8][R22.64+0x100] ;  /* 0x000100081616a981 */ /* 0x001f28000c1e1b00 */
[----:B------:R-:W2:Y:S04]  /*0220*/  @P1 LDG.E.64 R14, desc[UR8][R16.64] ;  /* 0x00000008100e1981 */ /* 0x000ea8000c1e1b00 */
[----:B---3--:R3:W-:Y:S04]  /*0230*/  @P2 STS.64 [R10+0x120], R18 ;  /* 0x000120120a002388 */ /* 0x0087e80000000a00 */
[----:B----4-:R3:W-:Y:S04]  /*0240*/  @!P2 STS.64 [R10+0x120], R22 ;  /* 0x000120160a00a388 */ /* 0x0107e80000000a00 */
[----:B--2---:R3:W-:Y:S02]  /*0250*/  STS.64 [R10], R14 ;  /* 0x0000000e0a007388 */ /* 0x0047e40000000a00 */
.L_x_1:
[----:B------:R-:W-:Y:S05]  /*0260*/  BSYNC.RECONVERGENT B0 ;  /* 0x0000000000007941 */ /* 0x000fea0003800200 */
.L_x_0:
[----:B-----5:R-:W-:Y:S01]  /*0270*/  STS.64 [R10+0x20], R20 ;  /* 0x000020140a007388 */ /* 0x020fe20000000a00 */
[----:B------:R-:W-:Y:S05]  /*0280*/  WARPSYNC.ALL ;  /* 0x0000000000007948 */ /* 0x000fea0003800000 */
[----:B------:R-:W-:Y:S06]  /*0290*/  BAR.SYNC.DEFER_BLOCKING 0x0 ;  /* 0x0000000000007b1d */ /* 0x000fec0000010000 */
[----:B------:R-:W-:Y:S01]  /*02a0*/  UMOV UR4, 0xcb7eb291 ;  /* 0xcb7eb29100047882 */ /* 0x000fe20000000000 */
        /* <DEDUP_REMOVED lines=9> */
[----:B---3--:R-:W2:Y:S04]  /*0340*/  LDS.64 R14, [R10+0x8] ;  /* 0x000008000a0e7984 */ /* 0x008ea80000000a00 */
[----:B0-----:R-:W0:Y:S04]  /*0350*/  LDS.64 R22, [R10] ;  /* 0x000000000a167984 */ /* 0x001e280000000a00 */
[----:B------:R-:W3:Y:S04]  /*0360*/  LDS.64 R18, [R10+0x10] ;  /* 0x000010000a127984 */ /* 0x000ee80000000a00 */
[----:B------:R-:W4:Y:S04]  /*0370*/  LDS.64 R16, [R10+0x18] ;  /* 0x000018000a107984 */ /* 0x000f280000000a00 */
[----:B------:R-:W1:Y:S04]  /*0380*/  LDS.64 R12, [R10+0x20] ;  /* 0x000020000a0c7984 */ /* 0x000e680000000a00 */
[----:B------:R-:W-:Y:S01]  /*0390*/  LDS.64 R20, [R10+0x30] ;  /* 0x000030000a147984 */ /* 0x000fe20000000a00 */
[----:B--2---:R-:W-:-:S03]  /*03a0*/  DMUL R24, R14, UR4 ;  /* 0x000000040e187c28 */ /* 0x004fc60008000000 */
[----:B------:R-:W2:Y:S05]  /*03b0*/  LDS.64 R14, [R10+0x28] ;  /* 0x000028000a0e7984 */ /* 0x000eaa0000000a00 */
[----:B0-----:R-:W-:-:S08]  /*03c0*/  DFMA R22, R22, UR6, R24 ;  /* 0x0000000616167c2b */ /* 0x001fd00008000018 */
[----:B---3--:R-:W-:Y:S01]  /*03d0*/  DFMA R22, R18, UR10, R22 ;  /* 0x0000000a12167c2b */ /* 0x008fe20008000016 */
[----:B------:R-:W0:Y:S07]  /*03e0*/  LDS.64 R18, [R10+0x38] ;  /* 0x000038000a127984 */ /* 0x000e2e0000000a00 */
[----:B----4-:R-:W-:Y:S01]  /*03f0*/  DFMA R22, R16, UR12, R22 ;  /* 0x0000000c10167c2b */ /* 0x010fe20008000016 */
[----:B------:R-:W3:Y:S07]  /*0400*/  LDS.64 R16, [R10+0x40] ;  /* 0x000040000a107984 */ /* 0x000eee0000000a00 */
[----:B-1----:R-:W-:-:S08]  /*0410*/  DFMA R12, R12, UR14, R22 ;  /* 0x0000000e0c0c7c2b */ /* 0x002fd00008000016 */
[----:B--2---:R-:W-:Y:S01]  /*0420*/  DFMA R12, R14, UR12, R12 ;  /* 0x0000000c0e0c7c2b */ /* 0x004fe2000800000c */
[----:B------:R-:W-:Y:S01]  /*0430*/  IMAD.WIDE R14, R9, 0x8, R4 ;  /* 0x00000008090e7825 */ /* 0x000fe200078e0204 */
[----:B------:R-:W-:-:S04]  /*0440*/  IADD3 R9, PT, PT, R8, R9, RZ ;  /* 0x0000000908097210 */ /* 0x000fc80007ffe0ff */
[----:B------:R-:W-:Y:S02]  /*0450*/  ISETP.GE.AND P1, PT, R9, UR16, PT ;  /* 0x0000001009007c0c */ /* 0x000fe4000bf26270 */
[----:B------:R-:W-:-:S08]  /*0460*/  DFMA R12, R20, UR10, R12 ;  /* 0x0000000a140c7c2b */ /* 0x000fd0000800000c */
[----:B0-----:R-:W-:-:S08]  /*0470*/  DFMA R12, R18, UR4, R12 ;  /* 0x00000004120c7c2b */ /* 0x001fd0000800000c */
[----:B---3--:R-:W-:-:S07]  /*0480*/  DFMA R12, R16, UR6, R12 ;  /* 0x00000006100c7c2b */ /* 0x008fce000800000c */
[----:B------:R0:W-:Y:S01]  /*0490*/  STG.E.64 desc[UR8][R14.64], R12 ;  /* 0x0000000c0e007986 */ /* 0x0001e2000c101b08 */
[----:B------:R-:W-:Y:S05]  /*04a0*/  @!P1 BRA `(.L_x_2) ;  /* 0xfffffffc002c9947 */ /* 0x000fea000383ffff */
[----:B------:R-:W-:Y:S05]  /*04b0*/  EXIT ;  /* 0x000000000000794d */ /* 0x000fea0003800000 */
.L_x_3:
[----:B------:R-:W-:-:S00]  /*04c0*/  BRA `(.L_x_3) ;  /* 0xfffffffc00fc7947 */ /* 0x000fc0000383ffff */
[----:B------:R-:W-:-:S00]  /*04d0*/  NOP ;  /* 0x0000000000007918 */ /* 0x000fc00000000000 */
        /* <DEDUP_REMOVED lines=10> */
.L_x_7:


//--------------------- .text._Z20smoothing_stencil_1dPdS_i --------------------------
	.section	.text._Z20smoothing_stencil_1dPdS_i,"ax",@progbits
	.align	128
        .global         _Z20smoothing_stencil_1dPdS_i
        .type           _Z20smoothing_stencil_1dPdS_i,@function
        .size           _Z20smoothing_stencil_1dPdS_i,(.L_x_8 - _Z20smoothing_stencil_1dPdS_i)
        .other          _Z20smoothing_stencil_1dPdS_i,@"STO_CUDA_ENTRY STV_DEFAULT"
_Z20smoothing_stencil_1dPdS_i:
.text._Z20smoothing_stencil_1dPdS_i:
[----:B------:R-:W-:Y:S01]  /*0000*/  LDC R1, c[0x0][0x37c] ;  /* 0x0000df00ff017b82 */ /* 0x000fe20000000800 */
[----:B------:R-:W0:Y:S07]  /*0010*/  S2R R3, SR_TID.X ;  /* 0x0000000000037919 */ /* 0x000e2e0000002100 */
[----:B------:R-:W0:Y:S01]  /*0020*/  S2UR UR4, SR_CTAID.X ;  /* 0x00000000000479c3 */ /* 0x000e220000002500 */
[----:B------:R-:W1:Y:S07]  /*0030*/  LDCU.64 UR6, c[0x0][0x358] ;  /* 0x00006b00ff0677ac */ /* 0x000e6e0008000a00 */
[----:B------:R-:W0:Y:S08]  /*0040*/  LDC R0, c[0x0][0x360] ;  /* 0x0000d800ff007b82 */ /* 0x000e300000000800 */
[----:B------:R-:W2:Y:S01]  /*0050*/  LDC.64 R12, c[0x0][0x380] ;  /* 0x0000e000ff0c7b82 */ /* 0x000ea20000000a00 */
[----:B0-----:R-:W-:-:S04]  /*0060*/  IMAD R0, R0, UR4, R3 ;  /* 0x0000000400007c24 */ /* 0x001fc8000f8e0203 */
[----:B--2---:R-:W-:-:S05]  /*0070*/  IMAD.WIDE R4, R0, 0x8, R12 ;  /* 0x0000000800047825 */ /* 0x004fca00078e020c */
[----:B-1----:R-:W2:Y:S01]  /*0080*/  LDG.E.64 R6, desc[UR6][R4.64] ;  /* 0x0000000604067981 */ /* 0x002ea2000c1e1b00 */
[----:B------:R-:W0:Y:S01]  /*0090*/  S2UR UR5, SR_CgaCtaId ;  /* 0x00000000000579c3 */ /* 0x000e220000008800 */
[----:B------:R-:W-:Y:S01]  /*00a0*/  UMOV UR4, 0x400 ;  /* 0x0000040000047882 */ /* 0x000fe20000000000 */
[----:B------:R-:W-:Y:S01]  /*00b0*/  ISETP.GT.U32.AND P0, PT, R3, 0x1, PT ;  /* 0x000000010300780c */ /* 0x000fe20003f04070 */
[----:B------:R-:W-:Y:S01]  /*00c0*/  BSSY.RECONVERGENT B0, `(.L_x_4) ;  /* 0x0000014000007945 */ /* 0x000fe20003800200 */
[----:B0-----:R-:W-:-:S06]  /*00d0*/  ULEA UR4, UR5, UR4, 0x18 ;  /* 0x0000000405047291 */ /* 0x001fcc000f8ec0ff */
[----:B------:R-:W-:-:S05]  /*00e0*/  LEA R2, R3, UR4, 0x3 ;  /* 0x0000000403027c11 */ /* 0x000fca000f8e18ff */
[----:B--2---:R0:W-:Y:S01]  /*00f0*/  STS.64 [R2+0x10], R6 ;  /* 0x0000100602007388 */ /* 0x0041e20000000a00 */
[----:B------:R-:W-:Y:S05]  /*0100*/  @P0 BRA `(.L_x_5) ;  /* 0x00000000003c0947 */ /* 0x000fea0003800000 */
[----:B------:R-:W-:Y:S01]  /*0110*/  ISETP.GT.AND P0, PT, R0, 0x1, PT ;  /* 0x000000010000780c */ /* 0x000fe20003f04270 */
[----:B------:R-:W1:-:S12]  /*0120*/  LDC R15, c[0x0][0x390] ;  /* 0x0000e400ff0f7b82 */ /* 0x000e580000000800 */
[----:B0-----:R-:W0:Y:S02]  /*0130*/  @!P0 LDC.64 R6, c[0x0][0x380] ;  /* 0x0000e000ff068b82 */ /* 0x001e240000000a00 */
[----:B0-----:R-:W2:Y:S01]  /*0140*/  @!P0 LDG.E.64 R8, desc[UR6][R6.64] ;  /* 0x0000000606088981 */ /* 0x001ea2000c1e1b00 */
[----:B-1----:R-:W-:Y:S02]  /*0150*/  IADD3 R3, PT, PT, R15, -0x20, RZ ;  /* 0xffffffe00f037810 */ /* 0x002fe40007ffe0ff */
[C---:B------:R-:W-:Y:S02]  /*0160*/  @P0 IADD3 R11, PT, PT, R0.reuse, -0x2, RZ ;  /* 0xfffffffe000b0810 */ /* 0x040fe40007ffe0ff */
[----:B------:R-:W-:-:S03]  /*0170*/  ISETP.GE.AND P1, PT, R0, R3, PT ;  /* 0x000000030000720c */ /* 0x000fc60003f26270 */
[----:B------:R-:W-:-:S10]  /*0180*/  @P0 IMAD.WIDE.U32 R10, R11, 0x8, R12 ;  /* 0x000000080b0a0825 */ /* 0x000fd400078e000c */
[----:B------:R-:W-:Y:S01]  /*0190*/  @P1 IMAD.WIDE R12, R15, 0x8, R12 ;  /* 0x000000080f0c1825 */ /* 0x000fe200078e020c */
[----:B------:R-:W3:Y:S05]  /*01a0*/  @!P1 LDG.E.64 R4, desc[UR6][R4.64+0x100] ;  /* 0x0001000604049981 */ /* 0x000eea000c1e1b00 */
[----:B------:R-:W4:Y:S04]  /*01b0*/  @P1 LDG.E.64 R12, desc[UR6][R12.64+-0x8] ;  /* 0xfffff8060c0c1981 */ /* 0x000f28000c1e1b00 */
[----:B------:R-:W2:Y:S04]  /*01c0*/  @P0 LDG.E.64 R8, desc[UR6][R10.64] ;  /* 0x000000060a080981 */ /* 0x000ea8000c1e1b00 */
[----:B----4-:R1:W-:Y:S04]  /*01d0*/  @P1 STS.64 [R2+0x110], R12 ;  /* 0x0001100c02001388 */ /* 0x0103e80000000a00 */
[----:B---3--:R1:W-:Y:S04]  /*01e0*/  @!P1 STS.64 [R2+0x110], R4 ;  /* 0x0001100402009388 */ /* 0x0083e80000000a00 */
[----:B--2---:R1:W-:Y:S02]  /*01f0*/  STS.64 [R2], R8 ;  /* 0x0000000802007388 */ /* 0x0043e40000000a00 */
.L_x_5:
[----:B------:R-:W-:Y:S05]  /*0200*/  BSYNC.RECONVERGENT B0 ;  /* 0x0000000000007941 */ /* 0x000fea0003800200 */
.L_x_4:
[----:B------:R-:W-:Y:S06]  /*0210*/  BAR.SYNC.DEFER_BLOCKING 0x0 ;  /* 0x0000000000007b1d */ /* 0x000fec0000010000 */
[----:B------:R-:W2:Y:S01]  /*0220*/  LDCU.64 UR4, c[0x3][URZ] ;  /* 0x00c00000ff0477ac */ /* 0x000ea20008000a00 */
[----:B-1----:R-:W1:Y:S04]  /*0230*/  LDS.64 R4, [R2] ;  /* 0x0000000002047984 */ /* 0x002e680000000a00 */
[----:B0-----:R-:W0:Y:S04]  /*0240*/  LDS.64 R6, [R2+0x8] ;  /* 0x0000080002067984 */ /* 0x001e280000000a00 */
[----:B------:R-:W3:Y:S04]  /*0250*/  LDS.64 R8, [R2+0x10] ;  /* 0x0000100002087984 */ /* 0x000ee80000000a00 */
[----:B------:R-:W4:Y:S04]  /*0260*/  LDS.64 R10, [R2+0x18] ;  /* 0x00001800020a7984 */ /* 0x000f280000000a00 */
[----:B------:R-:W5:Y:S01]  /*0270*/  LDS.64 R12, [R2+0x20] ;  /* 0x00002000020c7984 */ /* 0x000f620000000a00 */
[----:B-1----:R-:W-:-:S08]  /*0280*/  DADD R4, RZ, R4 ;  /* 0x00000000ff047229 */ /* 0x002fd00000000004 */
[----:B0-----:R-:W-:Y:S01]  /*0290*/  DADD R4, R4, R6 ;  /* 0x0000000004047229 */ /* 0x001fe20000000006 */
[----:B------:R-:W0:Y:S07]  /*02a0*/  LDC.64 R6, c[0x0][0x388] ;  /* 0x0000e200ff067b82 */ /* 0x000e2e0000000a00 */
[----:B---3--:R-:W-:-:S08]  /*02b0*/  DADD R4, R4, R8 ;  /* 0x0000000004047229 */ /* 0x008fd00000000008 */
[----:B----4-:R-:W-:-:S08]  /*02c0*/  DADD R4, R4, R10 ;  /* 0x0000000004047229 */ /* 0x010fd0000000000a */
[----:B-----5:R-:W-:Y:S01]  /*02d0*/  DADD R4, R4, R12 ;  /* 0x0000000004047229 */ /* 0x020fe2000000000c */
[----:B0-----:R-:W-:-:S07]  /*02e0*/  IMAD.WIDE R6, R0, 0x8, R6 ;  /* 0x0000000800067825 */ /* 0x001fce00078e0206 */
[----:B--2---:R-:W-:-:S07]  /*02f0*/  DMUL R4, R4, UR4 ;  /* 0x0000000404047c28 */ /* 0x004fce0008000000 */
[----:B------:R-:W-:Y:S01]  /*0300*/  STG.E.64 desc[UR6][R6.64], R4 ;  /* 0x0000000406007986 */ /* 0x000fe2000c101b06 */
[----:B------:R-:W-:Y:S05]  /*0310*/  EXIT ;  /* 0x000000000000794d */ /* 0x000fea0003800000 */
.L_x_6:
        /* <DEDUP_REMOVED lines=14> */
.L_x_8:


//--------------------- .nv.shared._Z21gaussian_smoothing_1dPdS_i --------------------------
	.section	.nv.shared._Z21gaussian_smoothing_1dPdS_i,"aw",@nobits
	.sectionflags	@""
	.align	8
.nv.shared._Z21gaussian_smoothing_1dPdS_i:
	.zero		1344


//--------------------- .nv.shared.reserved.0     --------------------------
	.section	.nv.shared.reserved.0,"aw",@nobits
	.weak		__nv_reservedSMEM_offset_0_alias
	.size		__nv_reservedSMEM_offset_0_alias, 0, 64
	.other		__nv_reservedSMEM_offset_0_alias,@"STO_CUDA_RESERVED_SHARED STV_DEFAULT"
__nv_reservedSMEM_offset_0_alias:
	.zero		0
	.zero		64


//--------------------- .nv.shared._Z20smoothing_stencil_1dPdS_i --------------------------
	.section	.nv.shared._Z20smoothing_stencil_1dPdS_i,"aw",@nobits
	.sectionflags	@""
	.align	8
.nv.shared._Z20smoothing_stencil_1dPdS_i:
	.zero		1312


//--------------------- .nv.constant0._Z21gaussian_smoothing_1dPdS_i --------------------------
	.section	.nv.constant0._Z21gaussian_smoothing_1dPdS_i,"a",@progbits
	.sectionflags	@""
	.align	4
.nv.constant0._Z21gaussian_smoothing_1dPdS_i:
	.zero		916


//--------------------- .nv.constant0._Z20smoothing_stencil_1dPdS_i --------------------------
	.section	.nv.constant0._Z20smoothing_stencil_1dPdS_i,"a",@progbits
	.sectionflags	@""
	.align	4
.nv.constant0._Z20smoothing_stencil_1dPdS_i:
	.zero		916


//--------------------- SYMBOLS --------------------------

	.type		.nv.reservedSmem.offset0,@object
	.size		.nv.reservedSmem.offset0,0x4
	.type		.nv.reservedSmem.cap,@object
	.size		.nv.reservedSmem.cap,0x4
